//
// Generated by NVIDIA NVVM Compiler
//
// Compiler Build ID: CL-36424714
// Cuda compilation tools, release 13.0, V13.0.88
// Based on NVVM 20.0.0
//

.version 9.0
.target sm_100
.address_size 64

	// .globl	_Z10sum_kernelPKiS0_Pii
.extern .func  (.param .b32 func_retval0) vprintf
(
	.param .b64 vprintf_param_0,
	.param .b64 vprintf_param_1
)
;
.global .align 1 .b8 $str[29] = {66, 108, 111, 99, 107, 32, 45, 32, 84, 104, 114, 101, 97, 100, 32, 110, 117, 109, 98, 101, 114, 32, 37, 100, 45, 37, 100, 10};

.visible .entry _Z10sum_kernelPKiS0_Pii(
	.param .u64 .ptr .align 1 _Z10sum_kernelPKiS0_Pii_param_0,
	.param .u64 .ptr .align 1 _Z10sum_kernelPKiS0_Pii_param_1,
	.param .u64 .ptr .align 1 _Z10sum_kernelPKiS0_Pii_param_2,
	.param .u32 _Z10sum_kernelPKiS0_Pii_param_3
)
{
	.local .align 8 .b8 	__local_depot0[8];
	.reg .b64 	%SP;
	.reg .b64 	%SPL;
	.reg .pred 	%p<2>;
	.reg .b32 	%r<11>;
	.reg .b64 	%rd<15>;

	mov.u64 	%SPL, __local_depot0;
	cvta.local.u64 	%SP, %SPL;
	ld.param.u64 	%rd1, [_Z10sum_kernelPKiS0_Pii_param_0];
	ld.param.u64 	%rd2, [_Z10sum_kernelPKiS0_Pii_param_1];
	ld.param.u64 	%rd3, [_Z10sum_kernelPKiS0_Pii_param_2];
	ld.param.u32 	%r4, [_Z10sum_kernelPKiS0_Pii_param_3];
	mov.u32 	%r1, %tid.x;
	mov.u32 	%r2, %ctaid.x;
	mov.u32 	%r5, %ntid.x;
	mad.lo.s32 	%r3, %r2, %r5, %r1;
	setp.ge.u32 	%p1, %r3, %r4;
	@%p1 bra 	$L__BB0_2;
	cvta.to.global.u64 	%rd4, %rd1;
	cvta.to.global.u64 	%rd5, %rd2;
	cvta.to.global.u64 	%rd6, %rd3;
	mul.wide.u32 	%rd7, %r3, 4;
	add.s64 	%rd8, %rd4, %rd7;
	ld.global.u32 	%r6, [%rd8];
	add.s64 	%rd9, %rd5, %rd7;
	ld.global.u32 	%r7, [%rd9];
	add.s32 	%r8, %r7, %r6;
	add.s64 	%rd10, %rd6, %rd7;
	st.global.u32 	[%rd10], %r8;
$L__BB0_2:
	add.u64 	%rd11, %SP, 0;
	add.u64 	%rd12, %SPL, 0;
	st.local.v2.u32 	[%rd12], {%r2, %r1};
	mov.u64 	%rd13, $str;
	cvta.global.u64 	%rd14, %rd13;
	{ // callseq 0, 0
	.param .b64 param0;
	st.param.b64 	[param0], %rd14;
	.param .b64 param1;
	st.param.b64 	[param1], %rd11;
	.param .b32 retval0;
	call.uni (retval0), 
	vprintf, 
	(
	param0, 
	param1
	);
	ld.param.b32 	%r9, [retval0];
	} // callseq 0
	ret;

}


// ===== COMPILED SASS (sm_100) =====

	.target	sm_100

	.elftype	@"ET_EXEC"


//--------------------- .note.nv.tkinfo           --------------------------
	.section	.note.nv.tkinfo,"",@"SHT_NOTE"
	.sectionflags	@"SHF_NOTE_NV_TKINFO"
	.tkinfo
        /*0018*/ 	.word	0x00000002
        /*0030*/ 	.string	""
        /*0030*/ 	.string	"ptxas"
        /*0030*/ 	.string	"Cuda compilation tools, release 13.0, V13.0.88"
        /*0030*/ 	.string	"Build cuda_13.0.r13.0/compiler.36424714_0"
        /*0030*/ 	.string	"-arch sm_100 -m 64 "



//--------------------- .note.nv.cuinfo           --------------------------
	.section	.note.nv.cuinfo,"",@"SHT_NOTE"
	.sectionflags	@"SHF_NOTE_NV_CUINFO"
        /*0018*/ 	.short	0x0002
        /*001a*/ 	.short	0x0064
        /*001c*/ 	.short	0x0082
	.zero		2


//--------------------- .nv.info                  --------------------------
	.section	.nv.info,"",@"SHT_CUDA_INFO"
	.align	4


	//----- nvinfo : EIATTR_REGCOUNT
	.align		4
        /*0000*/ 	.byte	0x04, 0x2f
        /*0002*/ 	.short	(.L_2 - .L_1)
	.align		4
.L_1:
        /*0004*/ 	.word	index@(_Z10sum_kernelPKiS0_Pii)
        /*0008*/ 	.word	0x00000018


	//----- nvinfo : EIATTR_FRAME_SIZE
	.align		4
.L_2:
        /*000c*/ 	.byte	0x04, 0x11
        /*000e*/ 	.short	(.L_4 - .L_3)
	.align		4
.L_3:
        /*0010*/ 	.word	index@(_Z10sum_kernelPKiS0_Pii)
        /*0014*/ 	.word	0x00000008


	//----- nvinfo : EIATTR_MIN_STACK_SIZE
	.align		4
.L_4:
        /*0018*/ 	.byte	0x04, 0x12
        /*001a*/ 	.short	(.L_6 - .L_5)
	.align		4
.L_5:
        /*001c*/ 	.word	index@(_Z10sum_kernelPKiS0_Pii)
        /*0020*/ 	.word	0x00000008
.L_6:


//--------------------- .nv.compat                --------------------------
	.section	.nv.compat,"",@"SHT_CUDA_COMPAT_INFO"
	.align	4
        /*0000*/ 	.byte	0x02, 0x09, 0x00, 0x00, 0x02, 0x02, 0x01, 0x00, 0x02, 0x05, 0x05, 0x00, 0x03, 0x07, 0x01, 0x01
        /*0010*/ 	.byte	0x02, 0x03, 0x00, 0x00, 0x02, 0x06, 0x01, 0x00, 0x04, 0x0b, 0x08, 0x00, 0x09, 0x00, 0x00, 0x00
        /*0020*/ 	.byte	0x00, 0x00, 0x00, 0x00


//--------------------- .nv.info._Z10sum_kernelPKiS0_Pii --------------------------
	.section	.nv.info._Z10sum_kernelPKiS0_Pii,"",@"SHT_CUDA_INFO"
	.sectionflags	@""
	.align	4


	//----- nvinfo : EIATTR_CUDA_API_VERSION
	.align		4
        /*0000*/ 	.byte	0x04, 0x37
        /*0002*/ 	.short	(.L_8 - .L_7)
.L_7:
        /*0004*/ 	.word	0x00000082


	//----- nvinfo : EIATTR_KPARAM_INFO
	.align		4
.L_8:
        /*0008*/ 	.byte	0x04, 0x17
        /*000a*/ 	.short	(.L_10 - .L_9)
.L_9:
        /*000c*/ 	.word	0x00000000
        /*0010*/ 	.short	0x0003
        /*0012*/ 	.short	0x0018
        /*0014*/ 	.byte	0x00, 0xf0, 0x11, 0x00


	//----- nvinfo : EIATTR_KPARAM_INFO
	.align		4
.L_10:
        /*0018*/ 	.byte	0x04, 0x17
        /*001a*/ 	.short	(.L_12 - .L_11)
.L_11:
        /*001c*/ 	.word	0x00000000
        /*0020*/ 	.short	0x0002
        /*0022*/ 	.short	0x0010
        /*0024*/ 	.byte	0x00, 0xf5, 0x21, 0x00


	//----- nvinfo : EIATTR_KPARAM_INFO
	.align		4
.L_12:
        /*0028*/ 	.byte	0x04, 0x17
        /*002a*/ 	.short	(.L_14 - .L_13)
.L_13:
        /*002c*/ 	.word	0x00000000
        /*0030*/ 	.short	0x0001
        /*0032*/ 	.short	0x0008
        /*0034*/ 	.byte	0x00, 0xf5, 0x21, 0x00


	//----- nvinfo : EIATTR_KPARAM_INFO
	.align		4
.L_14:
        /*0038*/ 	.byte	0x04, 0x17
        /*003a*/ 	.short	(.L_16 - .L_15)
.L_15:
        /*003c*/ 	.word	0x00000000
        /*0040*/ 	.short	0x0000
        /*0042*/ 	.short	0x0000
        /*0044*/ 	.byte	0x00, 0xf5, 0x21, 0x00


	//----- nvinfo : EIATTR_SPARSE_MMA_MASK
	.align		4
.L_16:
        /*0048*/ 	.byte	0x03, 0x50
        /*004a*/ 	.short	0x0000


	//----- nvinfo : EIATTR_MAXREG_COUNT
	.align		4
        /*004c*/ 	.byte	0x03, 0x1b
        /*004e*/ 	.short	0x00ff


	//----- nvinfo : EIATTR_EXTERNS
	.align		4
        /*0050*/ 	.byte	0x04, 0x0f
        /*0052*/ 	.short	(.L_18 - .L_17)


	//   ....[0]....
	.align		4
.L_17:
        /*0054*/ 	.word	index@(vprintf)


	//----- nvinfo : EIATTR_MERCURY_ISA_VERSION
	.align		4
.L_18:
        /*0058*/ 	.byte	0x03, 0x5f
        /*005a*/ 	.short	0x0101


	//----- nvinfo : EIATTR_VRC_CTA_INIT_COUNT
	.align		4
        /*005c*/ 	.byte	0x02, 0x4a
	.zero		1
	.zero		1


	//----- nvinfo : EIATTR_SYSCALL_OFFSETS
	.align		4
        /*0060*/ 	.byte	0x04, 0x46
        /*0062*/ 	.short	(.L_20 - .L_19)


	//   ....[0]....
.L_19:
        /*0064*/ 	.word	0x000001e0


	//----- nvinfo : EIATTR_EXIT_INSTR_OFFSETS
	.align		4
.L_20:
        /*0068*/ 	.byte	0x04, 0x1c
        /*006a*/ 	.short	(.L_22 - .L_21)


	//   ....[0]....
.L_21:
        /*006c*/ 	.word	0x000001f0


	//----- nvinfo : EIATTR_CBANK_PARAM_SIZE
	.align		4
.L_22:
        /*0070*/ 	.byte	0x03, 0x19
        /*0072*/ 	.short	0x001c


	//----- nvinfo : EIATTR_PARAM_CBANK
	.align		4
        /*0074*/ 	.byte	0x04, 0x0a
        /*0076*/ 	.short	(.L_24 - .L_23)
	.align		4
.L_23:
        /*0078*/ 	.word	index@(.nv.constant0._Z10sum_kernelPKiS0_Pii)
        /*007c*/ 	.short	0x0380
        /*007e*/ 	.short	0x001c


	//----- nvinfo : EIATTR_SW_WAR
	.align		4
.L_24:
        /*0080*/ 	.byte	0x04, 0x36
        /*0082*/ 	.short	(.L_26 - .L_25)
.L_25:
        /*0084*/ 	.word	0x00000008
.L_26:


//--------------------- .nv.callgraph             --------------------------
	.section	.nv.callgraph,"",@"SHT_CUDA_CALLGRAPH"
	.align	4
	.sectionentsize	8
	.align		4
        /*0000*/ 	.word	0x00000000
	.align		4
        /*0004*/ 	.word	0xffffffff
	.align		4
        /*0008*/ 	.word	index@(_Z10sum_kernelPKiS0_Pii)
	.align		4
        /*000c*/ 	.word	index@(vprintf)
	.align		4
        /*0010*/ 	.word	0x00000000
	.align		4
        /*0014*/ 	.word	0xfffffffe
	.align		4
        /*0018*/ 	.word	0x00000000
	.align		4
        /*001c*/ 	.word	0xfffffffd
	.align		4
        /*0020*/ 	.word	0x00000000
	.align		4
        /*0024*/ 	.word	0xfffffffc


//--------------------- .nv.constant4             --------------------------
	.section	.nv.constant4,"a",@progbits
	.align	8
	.align		8
.nv.constant4:
        /*0000*/ 	.dword	vprintf
	.align		8
        /*0008*/ 	.dword	$str


//--------------------- .text._Z10sum_kernelPKiS0_Pii --------------------------
	.section	.text._Z10sum_kernelPKiS0_Pii,"ax",@progbits
	.align	128
        .global         _Z10sum_kernelPKiS0_Pii
        .type           _Z10sum_kernelPKiS0_Pii,@function
        .size           _Z10sum_kernelPKiS0_Pii,(.L_x_2 - _Z10sum_kernelPKiS0_Pii)
        .other          _Z10sum_kernelPKiS0_Pii,@"STO_CUDA_ENTRY STV_DEFAULT"
_Z10sum_kernelPKiS0_Pii:
.text._Z10sum_kernelPKiS0_Pii:
[----:B------:R-:W0:Y:S01]  /*0000*/  LDC R1, c[0x0][0x37c] ;  /* 0x0000df00ff017b82 */ /* 0x000e220000000800 */
[----:B------:R-:W1:Y:S01]  /*0010*/  S2R R13, SR_TID.X ;  /* 0x00000000000d7919 */ /* 0x000e620000002100 */
[----:B------:R-:W2:Y:S06]  /*0020*/  LDCU UR7, c[0x0][0x2fc] ;  /* 0x00005f80ff0777ac */ /* 0x000eac0008000800 */
[----:B------:R-:W3:Y:S01]  /*0030*/  LDC.64 R2, c[0x0][0x388] ;  /* 0x0000e200ff027b82 */ /* 0x000ee20000000a00 */
[----:B0-----:R-:W-:Y:S01]  /*0040*/  IADD3 R1, PT, PT, R1, -0x8, RZ ;  /* 0xfffffff801017810 */ /* 0x001fe20007ffe0ff */
[----:B------:R-:W1:Y:S01]  /*0050*/  S2R R12, SR_CTAID.X ;  /* 0x00000000000c7919 */ /* 0x000e620000002500 */
[----:B------:R-:W1:Y:S01]  /*0060*/  LDCU UR4, c[0x0][0x360] ;  /* 0x00006c00ff0477ac */ /* 0x000e620008000800 */
[----:B------:R-:W0:Y:S04]  /*0070*/  LDCU UR6, c[0x0][0x398] ;  /* 0x00007300ff0677ac */ /* 0x000e280008000800 */
[----:B------:R-:W4:Y:S01]  /*0080*/  LDC.64 R4, c[0x0][0x380] ;  /* 0x0000e000ff047b82 */ /* 0x000f220000000a00 */
[----:B------:R-:W-:Y:S01]  /*0090*/  MOV R10, 0x0 ;  /* 0x00000000000a7802 */ /* 0x000fe20000000f00 */
[----:B------:R-:W5:Y:S01]  /*00a0*/  LDCU.64 UR8, c[0x4][0x8] ;  /* 0x01000100ff0877ac */ /* 0x000f620008000a00 */
[----:B-1----:R-:W-:Y:S01]  /*00b0*/  IMAD R7, R12, UR4, R13 ;  /* 0x000000040c077c24 */ /* 0x002fe2000f8e020d */
[----:B------:R-:W1:Y:S04]  /*00c0*/  LDCU.64 UR4, c[0x0][0x358] ;  /* 0x00006b00ff0477ac */ /* 0x000e680008000a00 */
[----:B0-----:R-:W-:-:S13]  /*00d0*/  ISETP.GE.U32.AND P0, PT, R7, UR6, PT ;  /* 0x0000000607007c0c */ /* 0x001fda000bf06070 */
[C---:B---3--:R-:W-:Y:S01]  /*00e0*/  @!P0 IMAD.WIDE.U32 R2, R7.reuse, 0x4, R2 ;  /* 0x0000000407028825 */ /* 0x048fe200078e0002 */
[----:B------:R-:W0:Y:S03]  /*00f0*/  @!P0 LDC.64 R8, c[0x0][0x390] ;  /* 0x0000e400ff088b82 */ /* 0x000e260000000a00 */
[C---:B----4-:R-:W-:Y:S02]  /*0100*/  @!P0 IMAD.WIDE.U32 R4, R7.reuse, 0x4, R4 ;  /* 0x0000000407048825 */ /* 0x050fe400078e0004 */
[----:B-1----:R-:W3:Y:S04]  /*0110*/  @!P0 LDG.E R3, desc[UR4][R2.64] ;  /* 0x0000000402038981 */ /* 0x002ee8000c1e1900 */
[----:B------:R5:W3:Y:S01]  /*0120*/  @!P0 LDG.E R0, desc[UR4][R4.64] ;  /* 0x0000000404008981 */ /* 0x000ae2000c1e1900 */
[----:B------:R-:W1:Y:S01]  /*0130*/  LDCU UR6, c[0x0][0x2f8] ;  /* 0x00005f00ff0677ac */ /* 0x000e620008000800 */
[----:B------:R-:W4:Y:S02]  /*0140*/  LDC.64 R10, c[0x4][R10] ;  /* 0x010000000a0a7b82 */ /* 0x000f240000000a00 */
[----:B------:R0:W-:Y:S02]  /*0150*/  STL.64 [R1], R12 ;  /* 0x0000000c01007387 */ /* 0x0001e40000100a00 */
[----:B0-----:R-:W-:Y:S01]  /*0160*/  @!P0 IMAD.WIDE.U32 R8, R7, 0x4, R8 ;  /* 0x0000000407088825 */ /* 0x001fe200078e0008 */
[----:B-----5:R-:W-:-:S03]  /*0170*/  MOV R5, UR9 ;  /* 0x0000000900057c02 */ /* 0x020fc60008000f00 */
[----:B------:R-:W-:Y:S01]  /*0180*/  IMAD.U32 R4, RZ, RZ, UR8 ;  /* 0x00000008ff047e24 */ /* 0x000fe2000f8e00ff */
[----:B---3--:R-:W-:-:S05]  /*0190*/  @!P0 IADD3 R0, PT, PT, R0, R3, RZ ;  /* 0x0000000300008210 */ /* 0x008fca0007ffe0ff */
[----:B------:R0:W-:Y:S01]  /*01a0*/  @!P0 STG.E desc[UR4][R8.64], R0 ;  /* 0x0000000008008986 */ /* 0x0001e2000c101904 */
[----:B-1----:R-:W-:-:S05]  /*01b0*/  IADD3 R6, P0, PT, R1, UR6, RZ ;  /* 0x0000000601067c10 */ /* 0x002fca000ff1e0ff */
[----:B--2-4-:R-:W-:-:S08]  /*01c0*/  IMAD.X R7, RZ, RZ, UR7, P0 ;  /* 0x00000007ff077e24 */ /* 0x014fd000080e06ff */
[----:B------:R-:W-:-:S07]  /*01d0*/  LEPC R20, `(.L_x_0) ;  /* 0x000000001014794e */ /* 0x000fce0000000000 */
[----:B0-----:R-:W-:Y:S05]  /*01e0*/  CALL.ABS.NOINC R10 ;  /* 0x000000000a007343 */ /* 0x001fea0003c00000 */
.L_x_0:
[----:B------:R-:W-:Y:S05]  /*01f0*/  EXIT ;  /* 0x000000000000794d */ /* 0x000fea0003800000 */
.L_x_1:
[----:B------:R-:W-:-:S00]  /*0200*/  BRA `(.L_x_1) ;  /* 0xfffffffc00fc7947 */ /* 0x000fc0000383ffff */
[----:B------:R-:W-:-:S00]  /*0210*/  NOP ;  /* 0x0000000000007918 */ /* 0x000fc00000000000 */
        /* <DEDUP_REMOVED lines=14> */
.L_x_2:


//--------------------- .nv.global.init           --------------------------
	.section	.nv.global.init,"aw",@progbits
.nv.global.init:
	.type		$str,@object
	.size		$str,(.L_0 - $str)
$str:
        /*0000*/ 	.byte	0x42, 0x6c, 0x6f, 0x63, 0x6b, 0x20, 0x2d, 0x20, 0x54, 0x68, 0x72, 0x65, 0x61, 0x64, 0x20, 0x6e
        /*0010*/ 	.byte	0x75, 0x6d, 0x62, 0x65, 0x72, 0x20, 0x25, 0x64, 0x2d, 0x25, 0x64, 0x0a, 0x00
.L_0:


//--------------------- .nv.shared.reserved.0     --------------------------
	.section	.nv.shared.reserved.0,"aw",@nobits
	.weak		__nv_reservedSMEM_offset_0_alias
	.size		__nv_reservedSMEM_offset_0_alias, 0, 64
	.other		__nv_reservedSMEM_offset_0_alias,@"STO_CUDA_RESERVED_SHARED STV_DEFAULT"
__nv_reservedSMEM_offset_0_alias:
	.zero		0
	.zero		64


//--------------------- .nv.constant0._Z10sum_kernelPKiS0_Pii --------------------------
	.section	.nv.constant0._Z10sum_kernelPKiS0_Pii,"a",@progbits
	.sectionflags	@""
	.align	4
.nv.constant0._Z10sum_kernelPKiS0_Pii:
	.zero		924


//--------------------- SYMBOLS --------------------------

	.type		.nv.reservedSmem.offset0,@object
	.size		.nv.reservedSmem.offset0,0x4
	.type		vprintf,@function
